	.headerflags	@"EF_CUDA_TEXMODE_UNIFIED EF_CUDA_64BIT_ADDRESS EF_CUDA_ACCELERATORS EF_CUDA_SM90 EF_CUDA_VIRTUAL_SM(EF_CUDA_SM90)"
	.elftype	@"ET_EXEC"


//--------------------- .nv.info                  --------------------------
	.section	.nv.info,"",@"SHT_CUDA_INFO"
	.align	4


	//----- nvinfo : EIATTR_REGCOUNT
	.align		4
        /*0000*/ 	.byte	0x04, 0x2f
        /*0002*/ 	.short	(.L_3 - .L_2)
	.align		4
.L_2:
        /*0004*/ 	.word	index@(triton_poi_fused__native_batch_norm_legit_no_training_relu_0)
        /*0008*/ 	.word	0x00000011


	//----- nvinfo : EIATTR_MIN_STACK_SIZE
	.align		4
.L_3:
        /*000c*/ 	.byte	0x04, 0x12
        /*000e*/ 	.short	(.L_5 - .L_4)
	.align		4
.L_4:
        /*0010*/ 	.word	index@(triton_poi_fused__native_batch_norm_legit_no_training_relu_0)
        /*0014*/ 	.word	0x00000000


	//----- nvinfo : EIATTR_FRAME_SIZE
	.align		4
.L_5:
        /*0018*/ 	.byte	0x04, 0x11
        /*001a*/ 	.short	(.L_7 - .L_6)
	.align		4
.L_6:
        /*001c*/ 	.word	index@(triton_poi_fused__native_batch_norm_legit_no_training_relu_0)
        /*0020*/ 	.word	0x00000000


	//----- nvinfo : EIATTR_MIN_STACK_SIZE
	.align		4
.L_7:
        /*0024*/ 	.byte	0x04, 0x12
        /*0026*/ 	.short	(.L_9 - .L_8)
	.align		4
.L_8:
        /*0028*/ 	.word	index@(triton_poi_fused__native_batch_norm_legit_no_training_relu_0)
        /*002c*/ 	.word	0x00000000
.L_9:


//--------------------- .nv.info.triton_poi_fused__native_batch_norm_legit_no_training_relu_0 --------------------------
	.section	.nv.info.triton_poi_fused__native_batch_norm_legit_no_training_relu_0,"",@"SHT_CUDA_INFO"
	.sectionflags	@""
	.align	4


	//----- nvinfo : EIATTR_CUDA_API_VERSION
	.align		4
        /*0000*/ 	.byte	0x04, 0x37
        /*0002*/ 	.short	(.L_11 - .L_10)
.L_10:
        /*0004*/ 	.word	0x0000007c


	//----- nvinfo : EIATTR_KPARAM_INFO
	.align		4
.L_11:
        /*0008*/ 	.byte	0x04, 0x17
        /*000a*/ 	.short	(.L_13 - .L_12)
.L_12:
        /*000c*/ 	.word	0x00000000
        /*0010*/ 	.short	0x0006
        /*0012*/ 	.short	0x0030
        /*0014*/ 	.byte	0x00, 0xf0, 0x11, 0x00


	//----- nvinfo : EIATTR_KPARAM_INFO
	.align		4
.L_13:
        /*0018*/ 	.byte	0x04, 0x17
        /*001a*/ 	.short	(.L_15 - .L_14)
.L_14:
        /*001c*/ 	.word	0x00000000
        /*0020*/ 	.short	0x0005
        /*0022*/ 	.short	0x0028
        /*0024*/ 	.byte	0x00, 0xf4, 0x21, 0x00


	//----- nvinfo : EIATTR_KPARAM_INFO
	.align		4
.L_15:
        /*0028*/ 	.byte	0x04, 0x17
        /*002a*/ 	.short	(.L_17 - .L_16)
.L_16:
        /*002c*/ 	.word	0x00000000
        /*0030*/ 	.short	0x0004
        /*0032*/ 	.short	0x0020
        /*0034*/ 	.byte	0x00, 0xf4, 0x21, 0x00


	//----- nvinfo : EIATTR_KPARAM_INFO
	.align		4
.L_17:
        /*0038*/ 	.byte	0x04, 0x17
        /*003a*/ 	.short	(.L_19 - .L_18)
.L_18:
        /*003c*/ 	.word	0x00000000
        /*0040*/ 	.short	0x0003
        /*0042*/ 	.short	0x0018
        /*0044*/ 	.byte	0x00, 0xf4, 0x21, 0x00


	//----- nvinfo : EIATTR_KPARAM_INFO
	.align		4
.L_19:
        /*0048*/ 	.byte	0x04, 0x17
        /*004a*/ 	.short	(.L_21 - .L_20)
.L_20:
        /*004c*/ 	.word	0x00000000
        /*0050*/ 	.short	0x0002
        /*0052*/ 	.short	0x0010
        /*0054*/ 	.byte	0x00, 0xf4, 0x21, 0x00


	//----- nvinfo : EIATTR_KPARAM_INFO
	.align		4
.L_21:
        /*0058*/ 	.byte	0x04, 0x17
        /*005a*/ 	.short	(.L_23 - .L_22)
.L_22:
        /*005c*/ 	.word	0x00000000
        /*0060*/ 	.short	0x0001
        /*0062*/ 	.short	0x0008
        /*0064*/ 	.byte	0x00, 0xf4, 0x21, 0x00


	//----- nvinfo : EIATTR_KPARAM_INFO
	.align		4
.L_23:
        /*0068*/ 	.byte	0x04, 0x17
        /*006a*/ 	.short	(.L_25 - .L_24)
.L_24:
        /*006c*/ 	.word	0x00000000
        /*0070*/ 	.short	0x0000
        /*0072*/ 	.short	0x0000
        /*0074*/ 	.byte	0x00, 0xf4, 0x21, 0x00


	//----- nvinfo : EIATTR_SPARSE_MMA_MASK
	.align		4
.L_25:
        /*0078*/ 	.byte	0x03, 0x50
        /*007a*/ 	.short	0x0000


	//----- nvinfo : EIATTR_MAXREG_COUNT
	.align		4
        /*007c*/ 	.byte	0x03, 0x1b
        /*007e*/ 	.short	0x00ff


	//----- nvinfo : EIATTR_EXIT_INSTR_OFFSETS
	.align		4
        /*0080*/ 	.byte	0x04, 0x1c
        /*0082*/ 	.short	(.L_27 - .L_26)


	//   ....[0]....
.L_26:
        /*0084*/ 	.word	0x00000360


	//----- nvinfo : EIATTR_REQNTID
	.align		4
.L_27:
        /*0088*/ 	.byte	0x04, 0x10
        /*008a*/ 	.short	(.L_29 - .L_28)
.L_28:
        /*008c*/ 	.word	0x00000080
        /*0090*/ 	.word	0x00000001
        /*0094*/ 	.word	0x00000001


	//----- nvinfo : EIATTR_CBANK_PARAM_SIZE
	.align		4
.L_29:
        /*0098*/ 	.byte	0x03, 0x19
        /*009a*/ 	.short	0x0034


	//----- nvinfo : EIATTR_PARAM_CBANK
	.align		4
        /*009c*/ 	.byte	0x04, 0x0a
        /*009e*/ 	.short	(.L_31 - .L_30)
	.align		4
.L_30:
        /*00a0*/ 	.word	index@(.nv.constant0.triton_poi_fused__native_batch_norm_legit_no_training_relu_0)
        /*00a4*/ 	.short	0x0210
        /*00a6*/ 	.short	0x0034


	//----- nvinfo : EIATTR_SW_WAR
	.align		4
.L_31:
        /*00a8*/ 	.byte	0x04, 0x36
        /*00aa*/ 	.short	(.L_33 - .L_32)
.L_32:
        /*00ac*/ 	.word	0x00000008
.L_33:


//--------------------- .nv.callgraph             --------------------------
	.section	.nv.callgraph,"",@"SHT_CUDA_CALLGRAPH"
	.align	4
	.sectionentsize	8
	.align		4
        /*0000*/ 	.word	0x00000000
	.align		4
        /*0004*/ 	.word	0xffffffff
	.align		4
        /*0008*/ 	.word	0x00000000
	.align		4
        /*000c*/ 	.word	0xfffffffe
	.align		4
        /*0010*/ 	.word	0x00000000
	.align		4
        /*0014*/ 	.word	0xfffffffd
	.align		4
        /*0018*/ 	.word	0x00000000
	.align		4
        /*001c*/ 	.word	0xfffffffc


//--------------------- .nv.constant4             --------------------------
	.section	.nv.constant4,"a",@progbits
	.align	8
	.align		8
.nv.constant4:
        /*0000*/ 	.dword	_$_str
	.align		8
        /*0008*/ 	.dword	_$_str_$_2


//--------------------- .text.triton_poi_fused__native_batch_norm_legit_no_training_relu_0 --------------------------
	.section	.text.triton_poi_fused__native_batch_norm_legit_no_training_relu_0,"ax",@progbits
	.align	128
        .global         triton_poi_fused__native_batch_norm_legit_no_training_relu_0
        .type           triton_poi_fused__native_batch_norm_legit_no_training_relu_0,@function
        .size           triton_poi_fused__native_batch_norm_legit_no_training_relu_0,(.L_x_1 - triton_poi_fused__native_batch_norm_legit_no_training_relu_0)
        .other          triton_poi_fused__native_batch_norm_legit_no_training_relu_0,@"STO_CUDA_ENTRY STV_DEFAULT"
triton_poi_fused__native_batch_norm_legit_no_training_relu_0:
.text.triton_poi_fused__native_batch_norm_legit_no_training_relu_0:
[----:B------:R-:W-:Y:S01]  /*0000*/  LDC R1, c[0x0][0x28] ;  /* 0x00000a00ff017b82 */ /* 0x000fe20000000800 */
[----:B------:R-:W1:Y:S07]  /*0010*/  S2R R0, SR_TID.X ;  /* 0x0000000000007919 */ /* 0x000e6e0000002100 */
[----:B------:R-:W2:Y:S01]  /*0020*/  LDC.64 R6, c[0x0][0x220] ;  /* 0x00008800ff067b82 */ /* 0x000ea20000000a00 */
[----:B------:R-:W-:Y:S01]  /*0030*/  ULDC.64 UR4, c[0x0][0x208] ;  /* 0x0000820000047ab9 */ /* 0x000fe20000000a00 */
[----:B------:R-:W3:Y:S06]  /*0040*/  S2R R5, SR_CTAID.X ;  /* 0x0000000000057919 */ /* 0x000eec0000002500 */
[----:B------:R-:W4:Y:S08]  /*0050*/  LDC.64 R8, c[0x0][0x228] ;  /* 0x00008a00ff087b82 */ /* 0x000f300000000a00 */
[----:B------:R-:W5:Y:S01]  /*0060*/  LDC.64 R10, c[0x0][0x230] ;  /* 0x00008c00ff0a7b82 */ /* 0x000f620000000a00 */
[----:B-1----:R-:W-:-:S02]  /*0070*/  SHF.L.U32 R0, R0, 0x1, RZ ;  /* 0x0000000100007819 */ /* 0x002fc400000006ff */
[----:B---3--:R-:W-:Y:S02]  /*0080*/  SHF.R.S32.HI R3, RZ, 0x17, R5 ;  /* 0x00000017ff037819 */ /* 0x008fe40000011405 */
[----:B------:R-:W-:Y:S02]  /*0090*/  LOP3.LUT R0, R0, 0xfe, RZ, 0xc0, !PT ;  /* 0x000000fe00007812 */ /* 0x000fe400078ec0ff */
[----:B------:R-:W-:Y:S02]  /*00a0*/  SGXT R3, R3, 0x1 ;  /* 0x000000010303781a */ /* 0x000fe40000000200 */
[----:B------:R-:W-:Y:S02]  /*00b0*/  LEA R0, R5, R0, 0x8 ;  /* 0x0000000005007211 */ /* 0x000fe400078e40ff */
[----:B------:R-:W1:Y:S02]  /*00c0*/  LDC.64 R4, c[0x0][0x218] ;  /* 0x00008600ff047b82 */ /* 0x000e640000000a00 */
[----:B------:R-:W-:-:S04]  /*00d0*/  LEA.HI R3, R3, R0, RZ, 0x4 ;  /* 0x0000000003037211 */ /* 0x000fc800078f20ff */
[--C-:B------:R-:W-:Y:S02]  /*00e0*/  SHF.R.S32.HI R2, RZ, 0x4, R3.reuse ;  /* 0x00000004ff027819 */ /* 0x100fe40000011403 */
[----:B------:R-:W-:-:S04]  /*00f0*/  SHF.R.S32.HI R3, RZ, 0x1f, R3 ;  /* 0x0000001fff037819 */ /* 0x000fc80000011403 */
[----:B------:R-:W-:-:S04]  /*0100*/  LEA.HI R3, R3, R2, RZ, 0x6 ;  /* 0x0000000203037211 */ /* 0x000fc800078f30ff */
[----:B------:R-:W-:-:S04]  /*0110*/  LOP3.LUT R3, R3, 0xffffffc0, RZ, 0xc0, !PT ;  /* 0xffffffc003037812 */ /* 0x000fc800078ec0ff */
[----:B------:R-:W-:Y:S02]  /*0120*/  IADD3 R13, R2, -R3, RZ ;  /* 0x80000003020d7210 */ /* 0x000fe40007ffe0ff */
[----:B------:R-:W3:Y:S03]  /*0130*/  LDC.64 R2, c[0x0][0x210] ;  /* 0x00008400ff027b82 */ /* 0x000ee60000000a00 */
[----:B--2---:R-:W-:-:S06]  /*0140*/  IMAD.WIDE R6, R13, 0x4, R6 ;  /* 0x000000040d067825 */ /* 0x004fcc00078e0206 */
[----:B------:R-:W2:Y:S01]  /*0150*/  LDG.E.EL R6, desc[UR4][R6.64] ;  /* 0x0000000406067981 */ /* 0x000ea2000c2e1900 */
[----:B-1----:R-:W-:-:S05]  /*0160*/  IMAD.WIDE R4, R13, 0x4, R4 ;  /* 0x000000040d047825 */ /* 0x002fca00078e0204 */
[----:B------:R1:W2:Y:S01]  /*0170*/  LDG.E.EL R12, desc[UR4][R4.64] ;  /* 0x00000004040c7981 */ /* 0x0002a2000c2e1900 */
[----:B---3--:R-:W-:Y:S01]  /*0180*/  IMAD.WIDE R2, R0, 0x4, R2 ;  /* 0x0000000400027825 */ /* 0x008fe200078e0202 */
[----:B------:R-:W-:Y:S01]  /*0190*/  HFMA2.MMA R14, -RZ, RZ, 1.625, 0 ;  /* 0x3e800000ff0e7435 */ /* 0x000fe200000001ff */
[----:B-1----:R-:W1:Y:S04]  /*01a0*/  LDC.64 R4, c[0x0][0x238] ;  /* 0x00008e00ff047b82 */ /* 0x002e680000000a00 */
[----:B------:R-:W3:Y:S01]  /*01b0*/  LDG.E.64 R2, desc[UR4][R2.64] ;  /* 0x0000000402027981 */ /* 0x000ee2000c1e1b00 */
[----:B----4-:R-:W-:-:S04]  /*01c0*/  IMAD.WIDE R8, R13, 0x4, R8 ;  /* 0x000000040d087825 */ /* 0x010fc800078e0208 */
[----:B-----5:R-:W-:Y:S02]  /*01d0*/  IMAD.WIDE R10, R13, 0x4, R10 ;  /* 0x000000040d0a7825 */ /* 0x020fe400078e020a */
[----:B------:R-:W4:Y:S04]  /*01e0*/  LDG.E.EL R8, desc[UR4][R8.64] ;  /* 0x0000000408087981 */ /* 0x000f28000c2e1900 */
[----:B------:R-:W4:Y:S01]  /*01f0*/  LDG.E.EL R11, desc[UR4][R10.64] ;  /* 0x000000040a0b7981 */ /* 0x000f22000c2e1900 */
[----:B-1----:R-:W-:-:S04]  /*0200*/  IMAD.WIDE R4, R0, 0x4, R4 ;  /* 0x0000000400047825 */ /* 0x002fc800078e0204 */
[----:B--2---:R-:W-:-:S04]  /*0210*/  FADD R6, R6, 9.9999997473787516356e-06 ;  /* 0x3727c5ac06067421 */ /* 0x004fc80000000000 */
[----:B------:R-:W1:Y:S02]  /*0220*/  MUFU.SQRT R7, R6 ;  /* 0x0000000600077308 */ /* 0x000e640000002000 */
[C---:B-1----:R-:W-:Y:S02]  /*0230*/  FSETP.GT.AND P0, PT, R7.reuse, 8.50705917302346158658e+37, PT ;  /* 0x7e8000000700780b */ /* 0x042fe40003f04000 */
[----:B------:R-:W-:-:S11]  /*0240*/  FSETP.GEU.AND P1, PT, R7, 1.175494350822287508e-38, PT ;  /* 0x008000000700780b */ /* 0x000fd60003f2e000 */
[----:B------:R-:W-:-:S04]  /*0250*/  @P0 FMUL R7, R7, 0.25 ;  /* 0x3e80000007070820 */ /* 0x000fc80000400000 */
[----:B------:R-:W-:-:S06]  /*0260*/  @!P1 FMUL R7, R7, 16777216 ;  /* 0x4b80000007079820 */ /* 0x000fcc0000400000 */
[----:B------:R-:W1:Y:S01]  /*0270*/  MUFU.RCP R7, R7 ;  /* 0x0000000700077308 */ /* 0x000e620000001000 */
[----:B------:R-:W-:Y:S01]  /*0280*/  FSEL R14, R14, 1, P0 ;  /* 0x3f8000000e0e7808 */ /* 0x000fe20000000000 */
[----:B---3--:R-:W-:-:S04]  /*0290*/  FADD R2, R2, -R12 ;  /* 0x8000000c02027221 */ /* 0x008fc80000000000 */
[----:B------:R-:W-:Y:S01]  /*02a0*/  @!P1 FMUL R14, R14, 16777216 ;  /* 0x4b8000000e0e9820 */ /* 0x000fe20000400000 */
[----:B------:R-:W-:-:S03]  /*02b0*/  FADD R3, R3, -R12 ;  /* 0x8000000c03037221 */ /* 0x000fc60000000000 */
[----:B-1----:R-:W-:-:S04]  /*02c0*/  FMUL R14, R7, R14 ;  /* 0x0000000e070e7220 */ /* 0x002fc80000400000 */
[-C--:B------:R-:W-:Y:S01]  /*02d0*/  FMUL R2, R2, R14.reuse ;  /* 0x0000000e02027220 */ /* 0x080fe20000400000 */
[----:B------:R-:W-:-:S03]  /*02e0*/  FMUL R14, R3, R14 ;  /* 0x0000000e030e7220 */ /* 0x000fc60000400000 */
[C-C-:B----4-:R-:W-:Y:S01]  /*02f0*/  FFMA R2, R8.reuse, R2, R11.reuse ;  /* 0x0000000208027223 */ /* 0x150fe2000000000b */
[----:B------:R-:W-:-:S04]  /*0300*/  FFMA R14, R8, R14, R11 ;  /* 0x0000000e080e7223 */ /* 0x000fc8000000000b */
[----:B------:R-:W-:Y:S02]  /*0310*/  FSETP.GEU.AND P0, PT, R2, RZ, PT ;  /* 0x000000ff0200720b */ /* 0x000fe40003f0e000 */
[----:B------:R-:W-:Y:S02]  /*0320*/  FSETP.GEU.AND P1, PT, R14, RZ, PT ;  /* 0x000000ff0e00720b */ /* 0x000fe40003f2e000 */
[----:B------:R-:W-:Y:S02]  /*0330*/  FSEL R2, R2, RZ, P0 ;  /* 0x000000ff02027208 */ /* 0x000fe40000000000 */
[----:B------:R-:W-:-:S05]  /*0340*/  FSEL R3, R14, RZ, P1 ;  /* 0x000000ff0e037208 */ /* 0x000fca0000800000 */
[----:B------:R-:W-:Y:S01]  /*0350*/  STG.E.64 desc[UR4][R4.64], R2 ;  /* 0x0000000204007986 */ /* 0x000fe2000c101b04 */
[----:B------:R-:W-:Y:S05]  /*0360*/  EXIT ;  /* 0x000000000000794d */ /* 0x000fea0003800000 */
.L_x_0:
[----:B------:R-:W-:-:S00]  /*0370*/  BRA `(.L_x_0) ;  /* 0xfffffffc00fc7947 */ /* 0x000fc0000383ffff */
[----:B------:R-:W-:-:S00]  /*0380*/  NOP ;  /* 0x0000000000007918 */ /* 0x000fc00000000000 */
[----:B------:R-:W-:-:S00]  /*0390*/  NOP ;  /* 0x0000000000007918 */ /* 0x000fc00000000000 */
[----:B------:R-:W-:-:S00]  /*03a0*/  NOP ;  /* 0x0000000000007918 */ /* 0x000fc00000000000 */
[----:B------:R-:W-:-:S00]  /*03b0*/  NOP ;  /* 0x0000000000007918 */ /* 0x000fc00000000000 */
[----:B------:R-:W-:-:S00]  /*03c0*/  NOP ;  /* 0x0000000000007918 */ /* 0x000fc00000000000 */
[----:B------:R-:W-:-:S00]  /*03d0*/  NOP ;  /* 0x0000000000007918 */ /* 0x000fc00000000000 */
[----:B------:R-:W-:-:S00]  /*03e0*/  NOP ;  /* 0x0000000000007918 */ /* 0x000fc00000000000 */
[----:B------:R-:W-:-:S00]  /*03f0*/  NOP ;  /* 0x0000000000007918 */ /* 0x000fc00000000000 */
.L_x_1:


//--------------------- .nv.global.init           --------------------------
	.section	.nv.global.init,"aw",@progbits
.nv.global.init:
	.type		_$_str,@object
	.size		_$_str,(_$_str_$_2 - _$_str)
_$_str:
        /*0000*/ 	.byte	0x5f, 0x5f, 0x43, 0x55, 0x44, 0x41, 0x5f, 0x46, 0x54, 0x5a, 0x00
	.type		_$_str_$_2,@object
	.size		_$_str_$_2,(.L_1 - _$_str_$_2)
_$_str_$_2:
        /*000b*/ 	.byte	0x5f, 0x5f, 0x43, 0x55, 0x44, 0x41, 0x5f, 0x50, 0x52, 0x45, 0x43, 0x5f, 0x53, 0x51, 0x52, 0x54
        /*001b*/ 	.byte	0x00
.L_1:


//--------------------- .nv.constant0.triton_poi_fused__native_batch_norm_legit_no_training_relu_0 --------------------------
	.section	.nv.constant0.triton_poi_fused__native_batch_norm_legit_no_training_relu_0,"a",@progbits
	.sectionflags	@""
	.align	4
.nv.constant0.triton_poi_fused__native_batch_norm_legit_no_training_relu_0:
	.zero		580
